//
// Generated by NVIDIA NVVM Compiler
//
// Compiler Build ID: CL-36424714
// Cuda compilation tools, release 13.0, V13.0.88
// Based on NVVM 20.0.0
//

.version 9.0
.target sm_100
.address_size 64

	// .globl	_Z22incrementArrayOnDevicePiiS_

.visible .entry _Z22incrementArrayOnDevicePiiS_(
	.param .u64 .ptr .align 1 _Z22incrementArrayOnDevicePiiS__param_0,
	.param .u32 _Z22incrementArrayOnDevicePiiS__param_1,
	.param .u64 .ptr .align 1 _Z22incrementArrayOnDevicePiiS__param_2
)
{
	.reg .pred 	%p<3>;
	.reg .b32 	%r<8>;
	.reg .b64 	%rd<7>;

	ld.param.u64 	%rd1, [_Z22incrementArrayOnDevicePiiS__param_0];
	ld.param.u32 	%r2, [_Z22incrementArrayOnDevicePiiS__param_1];
	ld.param.u64 	%rd2, [_Z22incrementArrayOnDevicePiiS__param_2];
	mov.u32 	%r3, %ctaid.x;
	mov.u32 	%r4, %ntid.x;
	mov.u32 	%r5, %tid.x;
	mad.lo.s32 	%r1, %r3, %r4, %r5;
	setp.ge.s32 	%p1, %r1, %r2;
	@%p1 bra 	$L__BB0_3;
	cvta.to.global.u64 	%rd3, %rd1;
	mul.wide.s32 	%rd4, %r1, 4;
	add.s64 	%rd5, %rd3, %rd4;
	ld.global.u32 	%r6, [%rd5];
	setp.ne.s32 	%p2, %r6, 3;
	@%p2 bra 	$L__BB0_3;
	cvta.to.global.u64 	%rd6, %rd2;
	atom.global.add.u32 	%r7, [%rd6], 1;
$L__BB0_3:
	ret;

}


// ===== COMPILED SASS (sm_100) =====

	.target	sm_100

	.elftype	@"ET_EXEC"


//--------------------- .note.nv.tkinfo           --------------------------
	.section	.note.nv.tkinfo,"",@"SHT_NOTE"
	.sectionflags	@"SHF_NOTE_NV_TKINFO"
	.tkinfo
        /*0018*/ 	.word	0x00000002
        /*0030*/ 	.string	""
        /*0030*/ 	.string	"ptxas"
        /*0030*/ 	.string	"Cuda compilation tools, release 13.0, V13.0.88"
        /*0030*/ 	.string	"Build cuda_13.0.r13.0/compiler.36424714_0"
        /*0030*/ 	.string	"-arch sm_100 -m 64 "



//--------------------- .note.nv.cuinfo           --------------------------
	.section	.note.nv.cuinfo,"",@"SHT_NOTE"
	.sectionflags	@"SHF_NOTE_NV_CUINFO"
        /*0018*/ 	.short	0x0002
        /*001a*/ 	.short	0x0064
        /*001c*/ 	.short	0x0082
	.zero		2


//--------------------- .nv.info                  --------------------------
	.section	.nv.info,"",@"SHT_CUDA_INFO"
	.align	4


	//----- nvinfo : EIATTR_REGCOUNT
	.align		4
        /*0000*/ 	.byte	0x04, 0x2f
        /*0002*/ 	.short	(.L_1 - .L_0)
	.align		4
.L_0:
        /*0004*/ 	.word	index@(_Z22incrementArrayOnDevicePiiS_)
        /*0008*/ 	.word	0x00000008


	//----- nvinfo : EIATTR_FRAME_SIZE
	.align		4
.L_1:
        /*000c*/ 	.byte	0x04, 0x11
        /*000e*/ 	.short	(.L_3 - .L_2)
	.align		4
.L_2:
        /*0010*/ 	.word	index@(_Z22incrementArrayOnDevicePiiS_)
        /*0014*/ 	.word	0x00000000


	//----- nvinfo : EIATTR_MIN_STACK_SIZE
	.align		4
.L_3:
        /*0018*/ 	.byte	0x04, 0x12
        /*001a*/ 	.short	(.L_5 - .L_4)
	.align		4
.L_4:
        /*001c*/ 	.word	index@(_Z22incrementArrayOnDevicePiiS_)
        /*0020*/ 	.word	0x00000000
.L_5:


//--------------------- .nv.compat                --------------------------
	.section	.nv.compat,"",@"SHT_CUDA_COMPAT_INFO"
	.align	4
        /*0000*/ 	.byte	0x02, 0x09, 0x00, 0x00, 0x02, 0x02, 0x01, 0x00, 0x02, 0x05, 0x05, 0x00, 0x03, 0x07, 0x01, 0x01
        /*0010*/ 	.byte	0x02, 0x03, 0x00, 0x00, 0x02, 0x06, 0x01, 0x00, 0x04, 0x0b, 0x08, 0x00, 0x09, 0x00, 0x00, 0x00
        /*0020*/ 	.byte	0x00, 0x00, 0x00, 0x00


//--------------------- .nv.info._Z22incrementArrayOnDevicePiiS_ --------------------------
	.section	.nv.info._Z22incrementArrayOnDevicePiiS_,"",@"SHT_CUDA_INFO"
	.sectionflags	@""
	.align	4


	//----- nvinfo : EIATTR_CUDA_API_VERSION
	.align		4
        /*0000*/ 	.byte	0x04, 0x37
        /*0002*/ 	.short	(.L_7 - .L_6)
.L_6:
        /*0004*/ 	.word	0x00000082


	//----- nvinfo : EIATTR_KPARAM_INFO
	.align		4
.L_7:
        /*0008*/ 	.byte	0x04, 0x17
        /*000a*/ 	.short	(.L_9 - .L_8)
.L_8:
        /*000c*/ 	.word	0x00000000
        /*0010*/ 	.short	0x0002
        /*0012*/ 	.short	0x0010
        /*0014*/ 	.byte	0x00, 0xf5, 0x21, 0x00


	//----- nvinfo : EIATTR_KPARAM_INFO
	.align		4
.L_9:
        /*0018*/ 	.byte	0x04, 0x17
        /*001a*/ 	.short	(.L_11 - .L_10)
.L_10:
        /*001c*/ 	.word	0x00000000
        /*0020*/ 	.short	0x0001
        /*0022*/ 	.short	0x0008
        /*0024*/ 	.byte	0x00, 0xf0, 0x11, 0x00


	//----- nvinfo : EIATTR_KPARAM_INFO
	.align		4
.L_11:
        /*0028*/ 	.byte	0x04, 0x17
        /*002a*/ 	.short	(.L_13 - .L_12)
.L_12:
        /*002c*/ 	.word	0x00000000
        /*0030*/ 	.short	0x0000
        /*0032*/ 	.short	0x0000
        /*0034*/ 	.byte	0x00, 0xf5, 0x21, 0x00


	//----- nvinfo : EIATTR_SPARSE_MMA_MASK
	.align		4
.L_13:
        /*0038*/ 	.byte	0x03, 0x50
        /*003a*/ 	.short	0x0000


	//----- nvinfo : EIATTR_MAXREG_COUNT
	.align		4
        /*003c*/ 	.byte	0x03, 0x1b
        /*003e*/ 	.short	0x00ff


	//----- nvinfo : EIATTR_MERCURY_ISA_VERSION
	.align		4
        /*0040*/ 	.byte	0x03, 0x5f
        /*0042*/ 	.short	0x0101


	//----- nvinfo : EIATTR_INT_WARP_WIDE_INSTR_OFFSETS
	.align		4
        /*0044*/ 	.byte	0x04, 0x31
        /*0046*/ 	.short	(.L_15 - .L_14)


	//   ....[0]....
.L_14:
        /*0048*/ 	.word	0x00000100


	//----- nvinfo : EIATTR_VRC_CTA_INIT_COUNT
	.align		4
.L_15:
        /*004c*/ 	.byte	0x02, 0x4a
	.zero		1
	.zero		1


	//----- nvinfo : EIATTR_EXIT_INSTR_OFFSETS
	.align		4
        /*0050*/ 	.byte	0x04, 0x1c
        /*0052*/ 	.short	(.L_17 - .L_16)


	//   ....[0]....
.L_16:
        /*0054*/ 	.word	0x00000070


	//   ....[1]....
        /*0058*/ 	.word	0x000000d0


	//   ....[2]....
        /*005c*/ 	.word	0x00000150


	//----- nvinfo : EIATTR_CBANK_PARAM_SIZE
	.align		4
.L_17:
        /*0060*/ 	.byte	0x03, 0x19
        /*0062*/ 	.short	0x0018


	//----- nvinfo : EIATTR_PARAM_CBANK
	.align		4
        /*0064*/ 	.byte	0x04, 0x0a
        /*0066*/ 	.short	(.L_19 - .L_18)
	.align		4
.L_18:
        /*0068*/ 	.word	index@(.nv.constant0._Z22incrementArrayOnDevicePiiS_)
        /*006c*/ 	.short	0x0380
        /*006e*/ 	.short	0x0018


	//----- nvinfo : EIATTR_SW_WAR
	.align		4
.L_19:
        /*0070*/ 	.byte	0x04, 0x36
        /*0072*/ 	.short	(.L_21 - .L_20)
.L_20:
        /*0074*/ 	.word	0x00000008
.L_21:


//--------------------- .nv.callgraph             --------------------------
	.section	.nv.callgraph,"",@"SHT_CUDA_CALLGRAPH"
	.align	4
	.sectionentsize	8
	.align		4
        /*0000*/ 	.word	0x00000000
	.align		4
        /*0004*/ 	.word	0xffffffff
	.align		4
        /*0008*/ 	.word	0x00000000
	.align		4
        /*000c*/ 	.word	0xfffffffe
	.align		4
        /*0010*/ 	.word	0x00000000
	.align		4
        /*0014*/ 	.word	0xfffffffd
	.align		4
        /*0018*/ 	.word	0x00000000
	.align		4
        /*001c*/ 	.word	0xfffffffc


//--------------------- .text._Z22incrementArrayOnDevicePiiS_ --------------------------
	.section	.text._Z22incrementArrayOnDevicePiiS_,"ax",@progbits
	.align	128
        .global         _Z22incrementArrayOnDevicePiiS_
        .type           _Z22incrementArrayOnDevicePiiS_,@function
        .size           _Z22incrementArrayOnDevicePiiS_,(.L_x_1 - _Z22incrementArrayOnDevicePiiS_)
        .other          _Z22incrementArrayOnDevicePiiS_,@"STO_CUDA_ENTRY STV_DEFAULT"
_Z22incrementArrayOnDevicePiiS_:
.text._Z22incrementArrayOnDevicePiiS_:
[----:B------:R-:W-:Y:S01]  /*0000*/  LDC R1, c[0x0][0x37c] ;  /* 0x0000df00ff017b82 */ /* 0x000fe20000000800 */
[----:B------:R-:W0:Y:S07]  /*0010*/  S2R R0, SR_TID.X ;  /* 0x0000000000007919 */ /* 0x000e2e0000002100 */
[----:B------:R-:W0:Y:S01]  /*0020*/  S2UR UR4, SR_CTAID.X ;  /* 0x00000000000479c3 */ /* 0x000e220000002500 */
[----:B------:R-:W1:Y:S07]  /*0030*/  LDCU UR5, c[0x0][0x388] ;  /* 0x00007100ff0577ac */ /* 0x000e6e0008000800 */
[----:B------:R-:W0:Y:S02]  /*0040*/  LDC R5, c[0x0][0x360] ;  /* 0x0000d800ff057b82 */ /* 0x000e240000000800 */
[----:B0-----:R-:W-:-:S05]  /*0050*/  IMAD R5, R5, UR4, R0 ;  /* 0x0000000405057c24 */ /* 0x001fca000f8e0200 */
[----:B-1----:R-:W-:-:S13]  /*0060*/  ISETP.GE.AND P0, PT, R5, UR5, PT ;  /* 0x0000000505007c0c */ /* 0x002fda000bf06270 */
[----:B------:R-:W-:Y:S05]  /*0070*/  @P0 EXIT ;  /* 0x000000000000094d */ /* 0x000fea0003800000 */
[----:B------:R-:W0:Y:S01]  /*0080*/  LDC.64 R2, c[0x0][0x380] ;  /* 0x0000e000ff027b82 */ /* 0x000e220000000a00 */
[----:B------:R-:W1:Y:S01]  /*0090*/  LDCU.64 UR4, c[0x0][0x358] ;  /* 0x00006b00ff0477ac */ /* 0x000e620008000a00 */
[----:B0-----:R-:W-:-:S06]  /*00a0*/  IMAD.WIDE R2, R5, 0x4, R2 ;  /* 0x0000000405027825 */ /* 0x001fcc00078e0202 */
[----:B-1----:R-:W2:Y:S02]  /*00b0*/  LDG.E R2, desc[UR4][R2.64] ;  /* 0x0000000402027981 */ /* 0x002ea4000c1e1900 */
[----:B--2---:R-:W-:-:S13]  /*00c0*/  ISETP.NE.AND P0, PT, R2, 0x3, PT ;  /* 0x000000030200780c */ /* 0x004fda0003f05270 */
[----:B------:R-:W-:Y:S05]  /*00d0*/  @P0 EXIT ;  /* 0x000000000000094d */ /* 0x000fea0003800000 */
[----:B------:R-:W0:Y:S01]  /*00e0*/  S2R R0, SR_LANEID ;  /* 0x0000000000007919 */ /* 0x000e220000000000 */
[----:B------:R-:W1:Y:S01]  /*00f0*/  LDC.64 R2, c[0x0][0x390] ;  /* 0x0000e400ff027b82 */ /* 0x000e620000000a00 */
[----:B------:R-:W-:Y:S02]  /*0100*/  VOTEU.ANY UR6, UPT, PT ;  /* 0x0000000000067886 */ /* 0x000fe400038e0100 */
[----:B------:R-:W-:Y:S02]  /*0110*/  UFLO.U32 UR7, UR6 ;  /* 0x00000006000772bd */ /* 0x000fe400080e0000 */
[----:B------:R-:W1:Y:S04]  /*0120*/  POPC R5, UR6 ;  /* 0x0000000600057d09 */ /* 0x000e680008000000 */
[----:B0-----:R-:W-:-:S13]  /*0130*/  ISETP.EQ.U32.AND P0, PT, R0, UR7, PT ;  /* 0x0000000700007c0c */ /* 0x001fda000bf02070 */
[----:B-1----:R-:W-:Y:S01]  /*0140*/  @P0 REDG.E.ADD.STRONG.GPU desc[UR4][R2.64], R5 ;  /* 0x000000050200098e */ /* 0x002fe2000c12e104 */
[----:B------:R-:W-:Y:S05]  /*0150*/  EXIT ;  /* 0x000000000000794d */ /* 0x000fea0003800000 */
.L_x_0:
[----:B------:R-:W-:-:S00]  /*0160*/  BRA `(.L_x_0) ;  /* 0xfffffffc00fc7947 */ /* 0x000fc0000383ffff */
[----:B------:R-:W-:-:S00]  /*0170*/  NOP ;  /* 0x0000000000007918 */ /* 0x000fc00000000000 */
        /* <DEDUP_REMOVED lines=8> */
.L_x_1:


//--------------------- .nv.shared.reserved.0     --------------------------
	.section	.nv.shared.reserved.0,"aw",@nobits
	.weak		__nv_reservedSMEM_offset_0_alias
	.size		__nv_reservedSMEM_offset_0_alias, 0, 64
	.other		__nv_reservedSMEM_offset_0_alias,@"STO_CUDA_RESERVED_SHARED STV_DEFAULT"
__nv_reservedSMEM_offset_0_alias:
	.zero		0
	.zero		64


//--------------------- .nv.constant0._Z22incrementArrayOnDevicePiiS_ --------------------------
	.section	.nv.constant0._Z22incrementArrayOnDevicePiiS_,"a",@progbits
	.sectionflags	@""
	.align	4
.nv.constant0._Z22incrementArrayOnDevicePiiS_:
	.zero		920


//--------------------- SYMBOLS --------------------------

	.type		.nv.reservedSmem.offset0,@object
	.size		.nv.reservedSmem.offset0,0x4
